//
// Generated by NVIDIA NVVM Compiler
//
// Compiler Build ID: CL-36424714
// Cuda compilation tools, release 13.0, V13.0.88
// Based on NVVM 20.0.0
//

.version 9.0
.target sm_100
.address_size 64

	// .globl	_Z9AtomicAddPi

.visible .entry _Z9AtomicAddPi(
	.param .u64 .ptr .align 1 _Z9AtomicAddPi_param_0
)
{
	.reg .b32 	%r<6>;
	.reg .b64 	%rd<5>;

	ld.param.u64 	%rd1, [_Z9AtomicAddPi_param_0];
	cvta.to.global.u64 	%rd2, %rd1;
	mov.u32 	%r1, %ntid.x;
	mov.u32 	%r2, %ctaid.x;
	mov.u32 	%r3, %tid.x;
	mad.lo.s32 	%r4, %r1, %r2, %r3;
	mul.wide.s32 	%rd3, %r4, 4;
	add.s64 	%rd4, %rd2, %rd3;
	atom.global.add.u32 	%r5, [%rd4], 1;
	ret;

}


// ===== COMPILED SASS (sm_100) =====

	.target	sm_100

	.elftype	@"ET_EXEC"


//--------------------- .note.nv.tkinfo           --------------------------
	.section	.note.nv.tkinfo,"",@"SHT_NOTE"
	.sectionflags	@"SHF_NOTE_NV_TKINFO"
	.tkinfo
        /*0018*/ 	.word	0x00000002
        /*0030*/ 	.string	""
        /*0030*/ 	.string	"ptxas"
        /*0030*/ 	.string	"Cuda compilation tools, release 13.0, V13.0.88"
        /*0030*/ 	.string	"Build cuda_13.0.r13.0/compiler.36424714_0"
        /*0030*/ 	.string	"-arch sm_100 -m 64 "



//--------------------- .note.nv.cuinfo           --------------------------
	.section	.note.nv.cuinfo,"",@"SHT_NOTE"
	.sectionflags	@"SHF_NOTE_NV_CUINFO"
        /*0018*/ 	.short	0x0002
        /*001a*/ 	.short	0x0064
        /*001c*/ 	.short	0x0082
	.zero		2


//--------------------- .nv.info                  --------------------------
	.section	.nv.info,"",@"SHT_CUDA_INFO"
	.align	4


	//----- nvinfo : EIATTR_REGCOUNT
	.align		4
        /*0000*/ 	.byte	0x04, 0x2f
        /*0002*/ 	.short	(.L_1 - .L_0)
	.align		4
.L_0:
        /*0004*/ 	.word	index@(_Z9AtomicAddPi)
        /*0008*/ 	.word	0x0000000a


	//----- nvinfo : EIATTR_FRAME_SIZE
	.align		4
.L_1:
        /*000c*/ 	.byte	0x04, 0x11
        /*000e*/ 	.short	(.L_3 - .L_2)
	.align		4
.L_2:
        /*0010*/ 	.word	index@(_Z9AtomicAddPi)
        /*0014*/ 	.word	0x00000000


	//----- nvinfo : EIATTR_MIN_STACK_SIZE
	.align		4
.L_3:
        /*0018*/ 	.byte	0x04, 0x12
        /*001a*/ 	.short	(.L_5 - .L_4)
	.align		4
.L_4:
        /*001c*/ 	.word	index@(_Z9AtomicAddPi)
        /*0020*/ 	.word	0x00000000
.L_5:


//--------------------- .nv.compat                --------------------------
	.section	.nv.compat,"",@"SHT_CUDA_COMPAT_INFO"
	.align	4
        /*0000*/ 	.byte	0x02, 0x09, 0x00, 0x00, 0x02, 0x02, 0x01, 0x00, 0x02, 0x05, 0x05, 0x00, 0x03, 0x07, 0x01, 0x01
        /*0010*/ 	.byte	0x02, 0x03, 0x00, 0x00, 0x02, 0x06, 0x01, 0x00, 0x04, 0x0b, 0x08, 0x00, 0x09, 0x00, 0x00, 0x00
        /*0020*/ 	.byte	0x00, 0x00, 0x00, 0x00


//--------------------- .nv.info._Z9AtomicAddPi   --------------------------
	.section	.nv.info._Z9AtomicAddPi,"",@"SHT_CUDA_INFO"
	.sectionflags	@""
	.align	4


	//----- nvinfo : EIATTR_CUDA_API_VERSION
	.align		4
        /*0000*/ 	.byte	0x04, 0x37
        /*0002*/ 	.short	(.L_7 - .L_6)
.L_6:
        /*0004*/ 	.word	0x00000082


	//----- nvinfo : EIATTR_KPARAM_INFO
	.align		4
.L_7:
        /*0008*/ 	.byte	0x04, 0x17
        /*000a*/ 	.short	(.L_9 - .L_8)
.L_8:
        /*000c*/ 	.word	0x00000000
        /*0010*/ 	.short	0x0000
        /*0012*/ 	.short	0x0000
        /*0014*/ 	.byte	0x00, 0xf5, 0x21, 0x00


	//----- nvinfo : EIATTR_SPARSE_MMA_MASK
	.align		4
.L_9:
        /*0018*/ 	.byte	0x03, 0x50
        /*001a*/ 	.short	0x0000


	//----- nvinfo : EIATTR_MAXREG_COUNT
	.align		4
        /*001c*/ 	.byte	0x03, 0x1b
        /*001e*/ 	.short	0x00ff


	//----- nvinfo : EIATTR_MERCURY_ISA_VERSION
	.align		4
        /*0020*/ 	.byte	0x03, 0x5f
        /*0022*/ 	.short	0x0101


	//----- nvinfo : EIATTR_VRC_CTA_INIT_COUNT
	.align		4
        /*0024*/ 	.byte	0x02, 0x4a
	.zero		1
	.zero		1


	//----- nvinfo : EIATTR_EXIT_INSTR_OFFSETS
	.align		4
        /*0028*/ 	.byte	0x04, 0x1c
        /*002a*/ 	.short	(.L_11 - .L_10)


	//   ....[0]....
.L_10:
        /*002c*/ 	.word	0x000000a0


	//----- nvinfo : EIATTR_CBANK_PARAM_SIZE
	.align		4
.L_11:
        /*0030*/ 	.byte	0x03, 0x19
        /*0032*/ 	.short	0x0008


	//----- nvinfo : EIATTR_PARAM_CBANK
	.align		4
        /*0034*/ 	.byte	0x04, 0x0a
        /*0036*/ 	.short	(.L_13 - .L_12)
	.align		4
.L_12:
        /*0038*/ 	.word	index@(.nv.constant0._Z9AtomicAddPi)
        /*003c*/ 	.short	0x0380
        /*003e*/ 	.short	0x0008


	//----- nvinfo : EIATTR_SW_WAR
	.align		4
.L_13:
        /*0040*/ 	.byte	0x04, 0x36
        /*0042*/ 	.short	(.L_15 - .L_14)
.L_14:
        /*0044*/ 	.word	0x00000008
.L_15:


//--------------------- .nv.callgraph             --------------------------
	.section	.nv.callgraph,"",@"SHT_CUDA_CALLGRAPH"
	.align	4
	.sectionentsize	8
	.align		4
        /*0000*/ 	.word	0x00000000
	.align		4
        /*0004*/ 	.word	0xffffffff
	.align		4
        /*0008*/ 	.word	0x00000000
	.align		4
        /*000c*/ 	.word	0xfffffffe
	.align		4
        /*0010*/ 	.word	0x00000000
	.align		4
        /*0014*/ 	.word	0xfffffffd
	.align		4
        /*0018*/ 	.word	0x00000000
	.align		4
        /*001c*/ 	.word	0xfffffffc


//--------------------- .text._Z9AtomicAddPi      --------------------------
	.section	.text._Z9AtomicAddPi,"ax",@progbits
	.align	128
        .global         _Z9AtomicAddPi
        .type           _Z9AtomicAddPi,@function
        .size           _Z9AtomicAddPi,(.L_x_1 - _Z9AtomicAddPi)
        .other          _Z9AtomicAddPi,@"STO_CUDA_ENTRY STV_DEFAULT"
_Z9AtomicAddPi:
.text._Z9AtomicAddPi:
[----:B------:R-:W-:Y:S01]  /*0000*/  LDC R1, c[0x0][0x37c] ;  /* 0x0000df00ff017b82 */ /* 0x000fe20000000800 */
[----:B------:R-:W0:Y:S07]  /*0010*/  S2R R5, SR_CTAID.X ;  /* 0x0000000000057919 */ /* 0x000e2e0000002500 */
[----:B------:R-:W1:Y:S01]  /*0020*/  LDC.64 R2, c[0x0][0x380] ;  /* 0x0000e000ff027b82 */ /* 0x000e620000000a00 */
[----:B------:R-:W0:Y:S01]  /*0030*/  LDCU UR6, c[0x0][0x360] ;  /* 0x00006c00ff0677ac */ /* 0x000e220008000800 */
[----:B------:R-:W-:Y:S01]  /*0040*/  HFMA2 R7, -RZ, RZ, 0, 5.9604644775390625e-08 ;  /* 0x00000001ff077431 */ /* 0x000fe200000001ff */
[----:B------:R-:W0:Y:S01]  /*0050*/  S2R R0, SR_TID.X ;  /* 0x0000000000007919 */ /* 0x000e220000002100 */
[----:B------:R-:W2:Y:S01]  /*0060*/  LDCU.64 UR4, c[0x0][0x358] ;  /* 0x00006b00ff0477ac */ /* 0x000ea20008000a00 */
[----:B0-----:R-:W-:-:S04]  /*0070*/  IMAD R5, R5, UR6, R0 ;  /* 0x0000000605057c24 */ /* 0x001fc8000f8e0200 */
[----:B-1----:R-:W-:-:S05]  /*0080*/  IMAD.WIDE R2, R5, 0x4, R2 ;  /* 0x0000000405027825 */ /* 0x002fca00078e0202 */
[----:B--2---:R-:W-:Y:S01]  /*0090*/  REDG.E.ADD.STRONG.GPU desc[UR4][R2.64], R7 ;  /* 0x000000070200798e */ /* 0x004fe2000c12e104 */
[----:B------:R-:W-:Y:S05]  /*00a0*/  EXIT ;  /* 0x000000000000794d */ /* 0x000fea0003800000 */
.L_x_0:
[----:B------:R-:W-:-:S00]  /*00b0*/  BRA `(.L_x_0) ;  /* 0xfffffffc00fc7947 */ /* 0x000fc0000383ffff */
[----:B------:R-:W-:-:S00]  /*00c0*/  NOP ;  /* 0x0000000000007918 */ /* 0x000fc00000000000 */
        /* <DEDUP_REMOVED lines=11> */
.L_x_1:


//--------------------- .nv.shared.reserved.0     --------------------------
	.section	.nv.shared.reserved.0,"aw",@nobits
	.weak		__nv_reservedSMEM_offset_0_alias
	.size		__nv_reservedSMEM_offset_0_alias, 0, 64
	.other		__nv_reservedSMEM_offset_0_alias,@"STO_CUDA_RESERVED_SHARED STV_DEFAULT"
__nv_reservedSMEM_offset_0_alias:
	.zero		0
	.zero		64


//--------------------- .nv.constant0._Z9AtomicAddPi --------------------------
	.section	.nv.constant0._Z9AtomicAddPi,"a",@progbits
	.sectionflags	@""
	.align	4
.nv.constant0._Z9AtomicAddPi:
	.zero		904


//--------------------- SYMBOLS --------------------------

	.type		.nv.reservedSmem.offset0,@object
	.size		.nv.reservedSmem.offset0,0x4
